	.headerflags	@"EF_CUDA_TEXMODE_UNIFIED EF_CUDA_64BIT_ADDRESS EF_CUDA_ACCELERATORS EF_CUDA_SM90 EF_CUDA_VIRTUAL_SM(EF_CUDA_SM90)"
	.elftype	@"ET_EXEC"


//--------------------- .nv.info                  --------------------------
	.section	.nv.info,"",@"SHT_CUDA_INFO"
	.align	4


	//----- nvinfo : EIATTR_REGCOUNT
	.align		4
        /*0000*/ 	.byte	0x04, 0x2f
        /*0002*/ 	.short	(.L_1 - .L_0)
	.align		4
.L_0:
        /*0004*/ 	.word	index@(triton_per_fused_mean_35)
        /*0008*/ 	.word	0x0000000e


	//----- nvinfo : EIATTR_MIN_STACK_SIZE
	.align		4
.L_1:
        /*000c*/ 	.byte	0x04, 0x12
        /*000e*/ 	.short	(.L_3 - .L_2)
	.align		4
.L_2:
        /*0010*/ 	.word	index@(triton_per_fused_mean_35)
        /*0014*/ 	.word	0x00000000


	//----- nvinfo : EIATTR_FRAME_SIZE
	.align		4
.L_3:
        /*0018*/ 	.byte	0x04, 0x11
        /*001a*/ 	.short	(.L_5 - .L_4)
	.align		4
.L_4:
        /*001c*/ 	.word	index@(triton_per_fused_mean_35)
        /*0020*/ 	.word	0x00000000


	//----- nvinfo : EIATTR_MIN_STACK_SIZE
	.align		4
.L_5:
        /*0024*/ 	.byte	0x04, 0x12
        /*0026*/ 	.short	(.L_7 - .L_6)
	.align		4
.L_6:
        /*0028*/ 	.word	index@(triton_per_fused_mean_35)
        /*002c*/ 	.word	0x00000000
.L_7:


//--------------------- .nv.info.triton_per_fused_mean_35 --------------------------
	.section	.nv.info.triton_per_fused_mean_35,"",@"SHT_CUDA_INFO"
	.sectionflags	@""
	.align	4


	//----- nvinfo : EIATTR_CUDA_API_VERSION
	.align		4
        /*0000*/ 	.byte	0x04, 0x37
        /*0002*/ 	.short	(.L_9 - .L_8)
.L_8:
        /*0004*/ 	.word	0x0000007c


	//----- nvinfo : EIATTR_KPARAM_INFO
	.align		4
.L_9:
        /*0008*/ 	.byte	0x04, 0x17
        /*000a*/ 	.short	(.L_11 - .L_10)
.L_10:
        /*000c*/ 	.word	0x00000000
        /*0010*/ 	.short	0x0003
        /*0012*/ 	.short	0x0014
        /*0014*/ 	.byte	0x00, 0xf0, 0x11, 0x00


	//----- nvinfo : EIATTR_KPARAM_INFO
	.align		4
.L_11:
        /*0018*/ 	.byte	0x04, 0x17
        /*001a*/ 	.short	(.L_13 - .L_12)
.L_12:
        /*001c*/ 	.word	0x00000000
        /*0020*/ 	.short	0x0002
        /*0022*/ 	.short	0x0010
        /*0024*/ 	.byte	0x00, 0xf0, 0x11, 0x00


	//----- nvinfo : EIATTR_KPARAM_INFO
	.align		4
.L_13:
        /*0028*/ 	.byte	0x04, 0x17
        /*002a*/ 	.short	(.L_15 - .L_14)
.L_14:
        /*002c*/ 	.word	0x00000000
        /*0030*/ 	.short	0x0001
        /*0032*/ 	.short	0x0008
        /*0034*/ 	.byte	0x00, 0xf4, 0x21, 0x00


	//----- nvinfo : EIATTR_KPARAM_INFO
	.align		4
.L_15:
        /*0038*/ 	.byte	0x04, 0x17
        /*003a*/ 	.short	(.L_17 - .L_16)
.L_16:
        /*003c*/ 	.word	0x00000000
        /*0040*/ 	.short	0x0000
        /*0042*/ 	.short	0x0000
        /*0044*/ 	.byte	0x00, 0xf4, 0x21, 0x00


	//----- nvinfo : EIATTR_SPARSE_MMA_MASK
	.align		4
.L_17:
        /*0048*/ 	.byte	0x03, 0x50
        /*004a*/ 	.short	0x0000


	//----- nvinfo : EIATTR_MAXREG_COUNT
	.align		4
        /*004c*/ 	.byte	0x03, 0x1b
        /*004e*/ 	.short	0x00ff


	//----- nvinfo : EIATTR_COOP_GROUP_MASK_REGIDS
	.align		4
        /*0050*/ 	.byte	0x04, 0x29
        /*0052*/ 	.short	(.L_19 - .L_18)


	//   ....[0]....
.L_18:
        /*0054*/ 	.word	0xffffffff


	//   ....[1]....
        /*0058*/ 	.word	0xffffffff


	//   ....[2]....
        /*005c*/ 	.word	0xffffffff


	//   ....[3]....
        /*0060*/ 	.word	0xffffffff


	//----- nvinfo : EIATTR_COOP_GROUP_INSTR_OFFSETS
	.align		4
.L_19:
        /*0064*/ 	.byte	0x04, 0x28
        /*0066*/ 	.short	(.L_21 - .L_20)


	//   ....[0]....
.L_20:
        /*0068*/ 	.word	0x00000140


	//   ....[1]....
        /*006c*/ 	.word	0x00000170


	//   ....[2]....
        /*0070*/ 	.word	0x00000190


	//   ....[3]....
        /*0074*/ 	.word	0x000001c0


	//----- nvinfo : EIATTR_EXIT_INSTR_OFFSETS
	.align		4
.L_21:
        /*0078*/ 	.byte	0x04, 0x1c
        /*007a*/ 	.short	(.L_23 - .L_22)


	//   ....[0]....
.L_22:
        /*007c*/ 	.word	0x000001f0


	//   ....[1]....
        /*0080*/ 	.word	0x00000220


	//----- nvinfo : EIATTR_REQNTID
	.align		4
.L_23:
        /*0084*/ 	.byte	0x04, 0x10
        /*0086*/ 	.short	(.L_25 - .L_24)
.L_24:
        /*0088*/ 	.word	0x00000040
        /*008c*/ 	.word	0x00000001
        /*0090*/ 	.word	0x00000001


	//----- nvinfo : EIATTR_CBANK_PARAM_SIZE
	.align		4
.L_25:
        /*0094*/ 	.byte	0x03, 0x19
        /*0096*/ 	.short	0x0018


	//----- nvinfo : EIATTR_PARAM_CBANK
	.align		4
        /*0098*/ 	.byte	0x04, 0x0a
        /*009a*/ 	.short	(.L_27 - .L_26)
	.align		4
.L_26:
        /*009c*/ 	.word	index@(.nv.constant0.triton_per_fused_mean_35)
        /*00a0*/ 	.short	0x0210
        /*00a2*/ 	.short	0x0018


	//----- nvinfo : EIATTR_SW_WAR
	.align		4
.L_27:
        /*00a4*/ 	.byte	0x04, 0x36
        /*00a6*/ 	.short	(.L_29 - .L_28)
.L_28:
        /*00a8*/ 	.word	0x00000008
.L_29:


//--------------------- .nv.callgraph             --------------------------
	.section	.nv.callgraph,"",@"SHT_CUDA_CALLGRAPH"
	.align	4
	.sectionentsize	8
	.align		4
        /*0000*/ 	.word	0x00000000
	.align		4
        /*0004*/ 	.word	0xffffffff
	.align		4
        /*0008*/ 	.word	0x00000000
	.align		4
        /*000c*/ 	.word	0xfffffffe
	.align		4
        /*0010*/ 	.word	0x00000000
	.align		4
        /*0014*/ 	.word	0xfffffffd
	.align		4
        /*0018*/ 	.word	0x00000000
	.align		4
        /*001c*/ 	.word	0xfffffffc


//--------------------- .text.triton_per_fused_mean_35 --------------------------
	.section	.text.triton_per_fused_mean_35,"ax",@progbits
	.sectionflags	@"SHF_BARRIERS=1"
	.align	128
        .global         triton_per_fused_mean_35
        .type           triton_per_fused_mean_35,@function
        .size           triton_per_fused_mean_35,(.L_x_1 - triton_per_fused_mean_35)
        .other          triton_per_fused_mean_35,@"STO_CUDA_ENTRY STV_DEFAULT"
triton_per_fused_mean_35:
.text.triton_per_fused_mean_35:
[----:B------:R-:W0:Y:S02]  /*0000*/  LDC R1, c[0x0][0x28] ;  /* 0x00000a00ff017b82 */ /* 0x000e240000000800 */
[----:B------:R-:W1:Y:S01]  /*0010*/  S2R R10, SR_CTAID.X ;  /* 0x00000000000a7919 */ /* 0x000e620000002500 */
[----:B------:R-:W2:Y:S01]  /*0020*/  LDC.64 R2, c[0x0][0x218] ;  /* 0x00008600ff027b82 */ /* 0x000ea20000000a00 */
[----:B------:R-:W-:Y:S01]  /*0030*/  ULDC.64 UR4, c[0x0][0x208] ;  /* 0x0000820000047ab9 */ /* 0x000fe20000000a00 */
[----:B------:R-:W3:Y:S01]  /*0040*/  S2R R11, SR_TID.X ;  /* 0x00000000000b7919 */ /* 0x000ee20000002100 */
[C---:B-1----:R-:W-:Y:S01]  /*0050*/  IMAD.HI R0, R10.reuse, 0x38e38e39, RZ ;  /* 0x38e38e390a007827 */ /* 0x042fe200078e02ff */
[----:B------:R-:W-:-:S04]  /*0060*/  ISETP.GE.AND P0, PT, R10, 0x240, PT ;  /* 0x000002400a00780c */ /* 0x000fc80003f06270 */
[----:B------:R-:W-:-:S04]  /*0070*/  SHF.R.U32.HI R5, RZ, 0x1f, R0 ;  /* 0x0000001fff057819 */ /* 0x000fc80000011600 */
[----:B------:R-:W-:Y:S02]  /*0080*/  LEA.HI.SX32 R5, R0, R5, 0x1b ;  /* 0x0000000500057211 */ /* 0x000fe400078fdaff */
[----:B---3--:R-:W-:-:S03]  /*0090*/  LOP3.LUT R0, R11, 0xf, RZ, 0xc0, !PT ;  /* 0x0000000f0b007812 */ /* 0x008fc600078ec0ff */
[----:B------:R-:W-:-:S04]  /*00a0*/  IMAD R7, R5, -0x90, R10 ;  /* 0xffffff7005077824 */ /* 0x000fc800078e020a */
[----:B------:R-:W-:-:S04]  /*00b0*/  IMAD R0, R0, 0x90, R7 ;  /* 0x0000009000007824 */ /* 0x000fc800078e0207 */
[----:B------:R-:W-:Y:S01]  /*00c0*/  IMAD R5, R5, 0x900, R0 ;  /* 0x0000090005057824 */ /* 0x000fe200078e0200 */
[----:B------:R-:W-:-:S03]  /*00d0*/  HFMA2.MMA R0, -RZ, RZ, 0, 0 ;  /* 0x00000000ff007435 */ /* 0x000fc600000001ff */
[----:B--2---:R-:W-:-:S07]  /*00e0*/  IMAD.WIDE R2, R5, 0x4, R2 ;  /* 0x0000000405027825 */ /* 0x004fce00078e0202 */
[----:B------:R-:W2:Y:S01]  /*00f0*/  @!P0 LDG.E R0, desc[UR4][R2.64] ;  /* 0x0000000402008981 */ /* 0x000ea2000c1e1900 */
[----:B------:R-:W-:Y:S01]  /*0100*/  BAR.SYNC.DEFER_BLOCKING 0x0 ;  /* 0x0000000000007b1d */ /* 0x000fe20000010000 */
[----:B--2---:R-:W-:-:S04]  /*0110*/  SEL R0, R0, RZ, !P0 ;  /* 0x000000ff00007207 */ /* 0x004fc80004000000 */
[----:B------:R-:W-:Y:S02]  /*0120*/  FSEL R0, R0, RZ, !P0 ;  /* 0x000000ff00007208 */ /* 0x000fe40004000000 */
[----:B------:R-:W-:-:S03]  /*0130*/  LOP3.LUT P0, RZ, R11, 0x3f, RZ, 0xc0, !PT ;  /* 0x0000003f0bff7812 */ /* 0x000fc6000780c0ff */
[----:B------:R-:W1:Y:S01]  /*0140*/  SHFL.BFLY PT, R5, R0, 0x8, 0x1f ;  /* 0x0d001f0000057f89 */ /* 0x000e6200000e0000 */
[----:B------:R-:W-:Y:S01]  /*0150*/  ISETP.LT.AND P0, PT, R10, 0x240, !P0 ;  /* 0x000002400a00780c */ /* 0x000fe20004701270 */
[----:B-1----:R-:W-:-:S05]  /*0160*/  FADD R6, R0, R5 ;  /* 0x0000000500067221 */ /* 0x002fca0000000000 */
[----:B------:R-:W1:Y:S02]  /*0170*/  SHFL.BFLY PT, R5, R6, 0x4, 0x1f ;  /* 0x0c801f0006057f89 */ /* 0x000e6400000e0000 */
[----:B-1----:R-:W-:-:S05]  /*0180*/  FADD R7, R6, R5 ;  /* 0x0000000506077221 */ /* 0x002fca0000000000 */
[----:B------:R-:W1:Y:S02]  /*0190*/  SHFL.BFLY PT, R4, R7, 0x2, 0x1f ;  /* 0x0c401f0007047f89 */ /* 0x000e6400000e0000 */
[----:B-1----:R-:W-:Y:S02]  /*01a0*/  FADD R8, R7, R4 ;  /* 0x0000000407087221 */ /* 0x002fe40000000000 */
[----:B------:R-:W1:Y:S03]  /*01b0*/  LDC.64 R4, c[0x0][0x210] ;  /* 0x00008400ff047b82 */ /* 0x000e660000000a00 */
[----:B------:R-:W2:Y:S01]  /*01c0*/  SHFL.BFLY PT, R9, R8, 0x1, 0x1f ;  /* 0x0c201f0008097f89 */ /* 0x000ea200000e0000 */
[----:B-1----:R-:W-:-:S04]  /*01d0*/  IMAD.WIDE R2, R10, 0x4, R4 ;  /* 0x000000040a027825 */ /* 0x002fc800078e0204 */
[----:B--2---:R-:W-:Y:S01]  /*01e0*/  FADD R9, R8, R9 ;  /* 0x0000000908097221 */ /* 0x004fe20000000000 */
[----:B------:R-:W-:Y:S06]  /*01f0*/  @!P0 EXIT ;  /* 0x000000000000894d */ /* 0x000fec0003800000 */
[----:B------:R-:W-:-:S05]  /*0200*/  FMUL R9, R9, 0.0625 ;  /* 0x3d80000009097820 */ /* 0x000fca0000400000 */
[----:B------:R-:W-:Y:S01]  /*0210*/  STG.E desc[UR4][R2.64], R9 ;  /* 0x0000000902007986 */ /* 0x000fe2000c101904 */
[----:B------:R-:W-:Y:S05]  /*0220*/  EXIT ;  /* 0x000000000000794d */ /* 0x000fea0003800000 */
.L_x_0:
[----:B------:R-:W-:-:S00]  /*0230*/  BRA `(.L_x_0) ;  /* 0xfffffffc00fc7947 */ /* 0x000fc0000383ffff */
[----:B------:R-:W-:-:S00]  /*0240*/  NOP ;  /* 0x0000000000007918 */ /* 0x000fc00000000000 */
        /* <DEDUP_REMOVED lines=11> */
.L_x_1:


//--------------------- .nv.constant0.triton_per_fused_mean_35 --------------------------
	.section	.nv.constant0.triton_per_fused_mean_35,"a",@progbits
	.sectionflags	@""
	.align	4
.nv.constant0.triton_per_fused_mean_35:
	.zero		552
